	.headerflags	@"EF_CUDA_TEXMODE_UNIFIED EF_CUDA_64BIT_ADDRESS EF_CUDA_ACCELERATORS EF_CUDA_SM90 EF_CUDA_VIRTUAL_SM(EF_CUDA_SM90)"
	.elftype	@"ET_EXEC"


//--------------------- .nv.info                  --------------------------
	.section	.nv.info,"",@"SHT_CUDA_INFO"
	.align	4


	//----- nvinfo : EIATTR_REGCOUNT
	.align		4
        /*0000*/ 	.byte	0x04, 0x2f
        /*0002*/ 	.short	(.L_3 - .L_2)
	.align		4
.L_2:
        /*0004*/ 	.word	index@(triton_poi_fused__native_batch_norm_legit_no_training_add_16)
        /*0008*/ 	.word	0x00000020


	//----- nvinfo : EIATTR_MIN_STACK_SIZE
	.align		4
.L_3:
        /*000c*/ 	.byte	0x04, 0x12
        /*000e*/ 	.short	(.L_5 - .L_4)
	.align		4
.L_4:
        /*0010*/ 	.word	index@(triton_poi_fused__native_batch_norm_legit_no_training_add_16)
        /*0014*/ 	.word	0x00000000


	//----- nvinfo : EIATTR_FRAME_SIZE
	.align		4
.L_5:
        /*0018*/ 	.byte	0x04, 0x11
        /*001a*/ 	.short	(.L_7 - .L_6)
	.align		4
.L_6:
        /*001c*/ 	.word	index@(triton_poi_fused__native_batch_norm_legit_no_training_add_16)
        /*0020*/ 	.word	0x00000000


	//----- nvinfo : EIATTR_MIN_STACK_SIZE
	.align		4
.L_7:
        /*0024*/ 	.byte	0x04, 0x12
        /*0026*/ 	.short	(.L_9 - .L_8)
	.align		4
.L_8:
        /*0028*/ 	.word	index@(triton_poi_fused__native_batch_norm_legit_no_training_add_16)
        /*002c*/ 	.word	0x00000000
.L_9:


//--------------------- .nv.info.triton_poi_fused__native_batch_norm_legit_no_training_add_16 --------------------------
	.section	.nv.info.triton_poi_fused__native_batch_norm_legit_no_training_add_16,"",@"SHT_CUDA_INFO"
	.sectionflags	@""
	.align	4


	//----- nvinfo : EIATTR_CUDA_API_VERSION
	.align		4
        /*0000*/ 	.byte	0x04, 0x37
        /*0002*/ 	.short	(.L_11 - .L_10)
.L_10:
        /*0004*/ 	.word	0x0000007c


	//----- nvinfo : EIATTR_KPARAM_INFO
	.align		4
.L_11:
        /*0008*/ 	.byte	0x04, 0x17
        /*000a*/ 	.short	(.L_13 - .L_12)
.L_12:
        /*000c*/ 	.word	0x00000000
        /*0010*/ 	.short	0x0008
        /*0012*/ 	.short	0x003c
        /*0014*/ 	.byte	0x00, 0xf0, 0x11, 0x00


	//----- nvinfo : EIATTR_KPARAM_INFO
	.align		4
.L_13:
        /*0018*/ 	.byte	0x04, 0x17
        /*001a*/ 	.short	(.L_15 - .L_14)
.L_14:
        /*001c*/ 	.word	0x00000000
        /*0020*/ 	.short	0x0007
        /*0022*/ 	.short	0x0038
        /*0024*/ 	.byte	0x00, 0xf0, 0x11, 0x00


	//----- nvinfo : EIATTR_KPARAM_INFO
	.align		4
.L_15:
        /*0028*/ 	.byte	0x04, 0x17
        /*002a*/ 	.short	(.L_17 - .L_16)
.L_16:
        /*002c*/ 	.word	0x00000000
        /*0030*/ 	.short	0x0006
        /*0032*/ 	.short	0x0030
        /*0034*/ 	.byte	0x00, 0xf4, 0x21, 0x00


	//----- nvinfo : EIATTR_KPARAM_INFO
	.align		4
.L_17:
        /*0038*/ 	.byte	0x04, 0x17
        /*003a*/ 	.short	(.L_19 - .L_18)
.L_18:
        /*003c*/ 	.word	0x00000000
        /*0040*/ 	.short	0x0005
        /*0042*/ 	.short	0x0028
        /*0044*/ 	.byte	0x00, 0xf4, 0x21, 0x00


	//----- nvinfo : EIATTR_KPARAM_INFO
	.align		4
.L_19:
        /*0048*/ 	.byte	0x04, 0x17
        /*004a*/ 	.short	(.L_21 - .L_20)
.L_20:
        /*004c*/ 	.word	0x00000000
        /*0050*/ 	.short	0x0004
        /*0052*/ 	.short	0x0020
        /*0054*/ 	.byte	0x00, 0xf4, 0x21, 0x00


	//----- nvinfo : EIATTR_KPARAM_INFO
	.align		4
.L_21:
        /*0058*/ 	.byte	0x04, 0x17
        /*005a*/ 	.short	(.L_23 - .L_22)
.L_22:
        /*005c*/ 	.word	0x00000000
        /*0060*/ 	.short	0x0003
        /*0062*/ 	.short	0x0018
        /*0064*/ 	.byte	0x00, 0xf4, 0x21, 0x00


	//----- nvinfo : EIATTR_KPARAM_INFO
	.align		4
.L_23:
        /*0068*/ 	.byte	0x04, 0x17
        /*006a*/ 	.short	(.L_25 - .L_24)
.L_24:
        /*006c*/ 	.word	0x00000000
        /*0070*/ 	.short	0x0002
        /*0072*/ 	.short	0x0010
        /*0074*/ 	.byte	0x00, 0xf4, 0x21, 0x00


	//----- nvinfo : EIATTR_KPARAM_INFO
	.align		4
.L_25:
        /*0078*/ 	.byte	0x04, 0x17
        /*007a*/ 	.short	(.L_27 - .L_26)
.L_26:
        /*007c*/ 	.word	0x00000000
        /*0080*/ 	.short	0x0001
        /*0082*/ 	.short	0x0008
        /*0084*/ 	.byte	0x00, 0xf4, 0x21, 0x00


	//----- nvinfo : EIATTR_KPARAM_INFO
	.align		4
.L_27:
        /*0088*/ 	.byte	0x04, 0x17
        /*008a*/ 	.short	(.L_29 - .L_28)
.L_28:
        /*008c*/ 	.word	0x00000000
        /*0090*/ 	.short	0x0000
        /*0092*/ 	.short	0x0000
        /*0094*/ 	.byte	0x00, 0xf4, 0x21, 0x00


	//----- nvinfo : EIATTR_SPARSE_MMA_MASK
	.align		4
.L_29:
        /*0098*/ 	.byte	0x03, 0x50
        /*009a*/ 	.short	0x0000


	//----- nvinfo : EIATTR_MAXREG_COUNT
	.align		4
        /*009c*/ 	.byte	0x03, 0x1b
        /*009e*/ 	.short	0x00ff


	//----- nvinfo : EIATTR_EXIT_INSTR_OFFSETS
	.align		4
        /*00a0*/ 	.byte	0x04, 0x1c
        /*00a2*/ 	.short	(.L_31 - .L_30)


	//   ....[0]....
.L_30:
        /*00a4*/ 	.word	0x00000590


	//   ....[1]....
        /*00a8*/ 	.word	0x00000660


	//----- nvinfo : EIATTR_REQNTID
	.align		4
.L_31:
        /*00ac*/ 	.byte	0x04, 0x10
        /*00ae*/ 	.short	(.L_33 - .L_32)
.L_32:
        /*00b0*/ 	.word	0x00000080
        /*00b4*/ 	.word	0x00000001
        /*00b8*/ 	.word	0x00000001


	//----- nvinfo : EIATTR_CBANK_PARAM_SIZE
	.align		4
.L_33:
        /*00bc*/ 	.byte	0x03, 0x19
        /*00be*/ 	.short	0x0040


	//----- nvinfo : EIATTR_PARAM_CBANK
	.align		4
        /*00c0*/ 	.byte	0x04, 0x0a
        /*00c2*/ 	.short	(.L_35 - .L_34)
	.align		4
.L_34:
        /*00c4*/ 	.word	index@(.nv.constant0.triton_poi_fused__native_batch_norm_legit_no_training_add_16)
        /*00c8*/ 	.short	0x0210
        /*00ca*/ 	.short	0x0040


	//----- nvinfo : EIATTR_SW_WAR
	.align		4
.L_35:
        /*00cc*/ 	.byte	0x04, 0x36
        /*00ce*/ 	.short	(.L_37 - .L_36)
.L_36:
        /*00d0*/ 	.word	0x00000008
.L_37:


//--------------------- .nv.callgraph             --------------------------
	.section	.nv.callgraph,"",@"SHT_CUDA_CALLGRAPH"
	.align	4
	.sectionentsize	8
	.align		4
        /*0000*/ 	.word	0x00000000
	.align		4
        /*0004*/ 	.word	0xffffffff
	.align		4
        /*0008*/ 	.word	0x00000000
	.align		4
        /*000c*/ 	.word	0xfffffffe
	.align		4
        /*0010*/ 	.word	0x00000000
	.align		4
        /*0014*/ 	.word	0xfffffffd
	.align		4
        /*0018*/ 	.word	0x00000000
	.align		4
        /*001c*/ 	.word	0xfffffffc


//--------------------- .nv.constant4             --------------------------
	.section	.nv.constant4,"a",@progbits
	.align	8
	.align		8
.nv.constant4:
        /*0000*/ 	.dword	_$_str
	.align		8
        /*0008*/ 	.dword	_$_str_$_2


//--------------------- .text.triton_poi_fused__native_batch_norm_legit_no_training_add_16 --------------------------
	.section	.text.triton_poi_fused__native_batch_norm_legit_no_training_add_16,"ax",@progbits
	.sectionflags	@"SHF_BARRIERS=1"
	.align	128
        .global         triton_poi_fused__native_batch_norm_legit_no_training_add_16
        .type           triton_poi_fused__native_batch_norm_legit_no_training_add_16,@function
        .size           triton_poi_fused__native_batch_norm_legit_no_training_add_16,(.L_x_1 - triton_poi_fused__native_batch_norm_legit_no_training_add_16)
        .other          triton_poi_fused__native_batch_norm_legit_no_training_add_16,@"STO_CUDA_ENTRY STV_DEFAULT"
triton_poi_fused__native_batch_norm_legit_no_training_add_16:
.text.triton_poi_fused__native_batch_norm_legit_no_training_add_16:
[----:B------:R-:W0:Y:S01]  /*0000*/  LDC R1, c[0x0][0x28] ;  /* 0x00000a00ff017b82 */ /* 0x000e220000000800 */
[----:B------:R-:W1:Y:S07]  /*0010*/  S2R R25, SR_CTAID.X ;  /* 0x0000000000197919 */ /* 0x000e6e0000002500 */
[----:B------:R-:W2:Y:S01]  /*0020*/  LDC.64 R2, c[0x0][0x228] ;  /* 0x00008a00ff027b82 */ /* 0x000ea20000000a00 */
[----:B------:R-:W-:Y:S01]  /*0030*/  CS2R R6, SRZ ;  /* 0x0000000000067805 */ /* 0x000fe2000001ff00 */
[----:B------:R-:W-:Y:S01]  /*0040*/  ULDC.64 UR6, c[0x0][0x208] ;  /* 0x0000820000067ab9 */ /* 0x000fe20000000a00 */
[----:B------:R-:W3:Y:S01]  /*0050*/  S2R R18, SR_TID.X ;  /* 0x0000000000127919 */ /* 0x000ee20000002100 */
[----:B------:R-:W4:Y:S04]  /*0060*/  S2R R19, SR_CTAID.Y ;  /* 0x0000000000137919 */ /* 0x000f280000002600 */
[----:B------:R-:W5:Y:S08]  /*0070*/  LDC.64 R16, c[0x0][0x218] ;  /* 0x00008600ff107b82 */ /* 0x000f700000000a00 */
[----:B------:R-:W5:Y:S08]  /*0080*/  LDC.64 R14, c[0x0][0x220] ;  /* 0x00008800ff0e7b82 */ /* 0x000f700000000a00 */
[----:B------:R-:W5:Y:S01]  /*0090*/  LDC.64 R10, c[0x0][0x230] ;  /* 0x00008c00ff0a7b82 */ /* 0x000f620000000a00 */
[----:B-1----:R-:W-:-:S07]  /*00a0*/  IMAD.SHL.U32 R25, R25, 0x40, RZ ;  /* 0x0000004019197824 */ /* 0x002fce00078e00ff */
[----:B------:R-:W1:Y:S01]  /*00b0*/  LDC.64 R8, c[0x0][0x238] ;  /* 0x00008e00ff087b82 */ /* 0x000e620000000a00 */
[----:B---3--:R-:W-:-:S05]  /*00c0*/  IMAD.SHL.U32 R20, R18, 0x2, RZ ;  /* 0x0000000212147824 */ /* 0x008fca00078e00ff */
[----:B------:R-:W-:Y:S02]  /*00d0*/  LOP3.LUT R27, R25, 0x3e, R20, 0xf8, !PT ;  /* 0x0000003e191b7812 */ /* 0x000fe400078ef814 */
[----:B------:R-:W3:Y:S02]  /*00e0*/  LDC.64 R12, c[0x0][0x210] ;  /* 0x00008400ff0c7b82 */ /* 0x000ee40000000a00 */
[C---:B------:R-:W-:Y:S01]  /*00f0*/  ISETP.GE.AND P1, PT, R27.reuse, 0x40, PT ;  /* 0x000000401b00780c */ /* 0x040fe20003f26270 */
[----:B--2---:R-:W-:-:S12]  /*0100*/  IMAD.WIDE R2, R27, 0x4, R2 ;  /* 0x000000041b027825 */ /* 0x004fd800078e0202 */
[----:B------:R2:W3:Y:S01]  /*0110*/  @!P1 LDG.E.EL.64 R6, desc[UR6][R2.64] ;  /* 0x0000000602069981 */ /* 0x0004e2000c2e1b00 */
[----:B------:R-:W-:Y:S01]  /*0120*/  SHF.R.U32.HI R0, RZ, 0x5, R18 ;  /* 0x00000005ff007819 */ /* 0x000fe20000011612 */
[----:B----4-:R-:W-:Y:S02]  /*0130*/  IMAD.SHL.U32 R19, R19, 0x4, RZ ;  /* 0x0000000413137824 */ /* 0x010fe400078e00ff */
[----:B0----5:R-:W-:Y:S01]  /*0140*/  IMAD.WIDE R14, R27, 0x4, R14 ;  /* 0x000000041b0e7825 */ /* 0x021fe200078e020e */
[----:B------:R-:W-:-:S04]  /*0150*/  SGXT.U32 R0, R0, 0x2 ;  /* 0x000000020000781a */ /* 0x000fc80000000000 */
[----:B------:R-:W-:Y:S02]  /*0160*/  LOP3.LUT R4, R19, R0, RZ, 0xfc, !PT ;  /* 0x0000000013047212 */ /* 0x000fe400078efcff */
[----:B--2---:R-:W-:Y:S02]  /*0170*/  CS2R R2, SRZ ;  /* 0x0000000000027805 */ /* 0x004fe4000001ff00 */
[C---:B------:R-:W-:Y:S01]  /*0180*/  ISETP.LT.AND P0, PT, R4.reuse, 0x40, !P1 ;  /* 0x000000400400780c */ /* 0x040fe20004f01270 */
[----:B------:R-:W-:Y:S01]  /*0190*/  IMAD R21, R4, 0x40, R27 ;  /* 0x0000004004157824 */ /* 0x000fe200078e021b */
[----:B------:R-:W-:Y:S02]  /*01a0*/  CS2R R4, SRZ ;  /* 0x0000000000047805 */ /* 0x000fe4000001ff00 */
[----:B------:R-:W2:Y:S01]  /*01b0*/  @!P1 LDG.E.EL.64 R2, desc[UR6][R14.64] ;  /* 0x000000060e029981 */ /* 0x000ea2000c2e1b00 */
[----:B------:R-:W-:Y:S01]  /*01c0*/  IMAD.WIDE R16, R21, 0x4, R16 ;  /* 0x0000000415107825 */ /* 0x000fe200078e0210 */
[----:B------:R-:W-:-:S03]  /*01d0*/  CS2R R22, SRZ ;  /* 0x0000000000167805 */ /* 0x000fc6000001ff00 */
[----:B------:R-:W-:-:S04]  /*01e0*/  IMAD.WIDE R10, R27, 0x4, R10 ;  /* 0x000000041b0a7825 */ /* 0x000fc800078e020a */
[----:B------:R-:W2:Y:S01]  /*01f0*/  @P0 LDG.E.64 R4, desc[UR6][R16.64] ;  /* 0x0000000610040981 */ /* 0x000ea2000c1e1b00 */
[----:B-1----:R-:W-:Y:S01]  /*0200*/  IMAD.WIDE R26, R27, 0x4, R8 ;  /* 0x000000041b1a7825 */ /* 0x002fe200078e0208 */
[----:B------:R-:W-:Y:S02]  /*0210*/  CS2R R8, SRZ ;  /* 0x0000000000087805 */ /* 0x000fe4000001ff00 */
[----:B------:R0:W4:Y:S01]  /*0220*/  @!P1 LDG.E.EL.64 R22, desc[UR6][R10.64] ;  /* 0x000000060a169981 */ /* 0x000122000c2e1b00 */
[----:B---3--:R-:W-:Y:S01]  /*0230*/  IMAD.WIDE R28, R21, 0x4, R12 ;  /* 0x00000004151c7825 */ /* 0x008fe200078e020c */
[----:B------:R-:W-:Y:S02]  /*0240*/  CS2R R12, SRZ ;  /* 0x00000000000c7805 */ /* 0x000fe4000001ff00 */
[----:B------:R-:W4:Y:S04]  /*0250*/  @!P1 LDG.E.EL.64 R8, desc[UR6][R26.64] ;  /* 0x000000061a089981 */ /* 0x000f28000c2e1b00 */
[----:B------:R-:W3:Y:S01]  /*0260*/  @P0 LDG.E.64 R12, desc[UR6][R28.64] ;  /* 0x000000061c0c0981 */ /* 0x000ee2000c1e1b00 */
[----:B------:R-:W1:Y:S01]  /*0270*/  S2UR UR5, SR_CgaCtaId ;  /* 0x00000000000579c3 */ /* 0x000e620000008800 */
[----:B0-----:R-:W-:Y:S01]  /*0280*/  HFMA2.MMA R10, -RZ, RZ, 1.625, 0 ;  /* 0x3e800000ff0a7435 */ /* 0x001fe200000001ff */
[----:B------:R-:W-:Y:S01]  /*0290*/  UMOV UR4, 0x400 ;  /* 0x0000040000047882 */ /* 0x000fe20000000000 */
[----:B------:R-:W-:Y:S01]  /*02a0*/  LOP3.LUT R19, R19, 0x2, R20, 0xf8, !PT ;  /* 0x0000000213137812 */ /* 0x000fe200078ef814 */
[----:B-1----:R-:W-:Y:S01]  /*02b0*/  UPRMT UR4, UR5, 0x654, UR4 ;  /* 0x0000065405047896 */ /* 0x002fe20008000004 */
[----:B------:R-:W-:Y:S01]  /*02c0*/  FADD R6, R6, 9.9999997473787516356e-06 ;  /* 0x3727c5ac06067421 */ /* 0x000fe20000000000 */
[----:B------:R-:W-:-:S03]  /*02d0*/  FADD R7, R7, 9.9999997473787516356e-06 ;  /* 0x3727c5ac07077421 */ /* 0x000fc60000000000 */
[----:B------:R-:W0:Y:S08]  /*02e0*/  MUFU.SQRT R14, R6 ;  /* 0x00000006000e7308 */ /* 0x000e300000002000 */
[----:B------:R-:W1:Y:S01]  /*02f0*/  MUFU.SQRT R15, R7 ;  /* 0x00000007000f7308 */ /* 0x000e620000002000 */
[C---:B0-----:R-:W-:Y:S02]  /*0300*/  FSETP.GT.AND P0, PT, R14.reuse, 8.50705917302346158658e+37, PT ;  /* 0x7e8000000e00780b */ /* 0x041fe40003f04000 */
[----:B------:R-:W-:-:S02]  /*0310*/  FSETP.GEU.AND P2, PT, R14, 1.175494350822287508e-38, PT ;  /* 0x008000000e00780b */ /* 0x000fc40003f4e000 */
[C---:B-1----:R-:W-:Y:S02]  /*0320*/  FSETP.GT.AND P1, PT, R15.reuse, 8.50705917302346158658e+37, PT ;  /* 0x7e8000000f00780b */ /* 0x042fe40003f24000 */
[----:B------:R-:W-:-:S07]  /*0330*/  FSETP.GEU.AND P3, PT, R15, 1.175494350822287508e-38, PT ;  /* 0x008000000f00780b */ /* 0x000fce0003f6e000 */
[----:B------:R-:W-:-:S04]  /*0340*/  @P0 FMUL R14, R14, 0.25 ;  /* 0x3e8000000e0e0820 */ /* 0x000fc80000400000 */
[----:B------:R-:W-:Y:S01]  /*0350*/  @!P2 FMUL R14, R14, 16777216 ;  /* 0x4b8000000e0ea820 */ /* 0x000fe20000400000 */
[----:B------:R-:W-:-:S04]  /*0360*/  @P1 FMUL R15, R15, 0.25 ;  /* 0x3e8000000f0f1820 */ /* 0x000fc80000400000 */
[----:B------:R-:W-:Y:S01]  /*0370*/  @!P3 FMUL R15, R15, 16777216 ;  /* 0x4b8000000f0fb820 */ /* 0x000fe20000400000 */
[----:B------:R-:W0:Y:S01]  /*0380*/  MUFU.RCP R14, R14 ;  /* 0x0000000e000e7308 */ /* 0x000e220000001000 */
[----:B------:R-:W-:-:S07]  /*0390*/  FSEL R11, R10, 1, P0 ;  /* 0x3f8000000a0b7808 */ /* 0x000fce0000000000 */
[----:B------:R-:W1:Y:S01]  /*03a0*/  MUFU.RCP R15, R15 ;  /* 0x0000000f000f7308 */ /* 0x000e620000001000 */
[----:B------:R-:W-:Y:S01]  /*03b0*/  FSEL R10, R10, 1, P1 ;  /* 0x3f8000000a0a7808 */ /* 0x000fe20000800000 */
[----:B------:R-:W-:Y:S01]  /*03c0*/  @!P2 FMUL R11, R11, 16777216 ;  /* 0x4b8000000b0ba820 */ /* 0x000fe20000400000 */
[----:B------:R-:W-:-:S03]  /*03d0*/  IMAD.SHL.U32 R7, R18, 0x8, RZ ;  /* 0x0000000812077824 */ /* 0x000fc600078e00ff */
[----:B------:R-:W-:Y:S01]  /*03e0*/  @!P3 FMUL R10, R10, 16777216 ;  /* 0x4b8000000a0ab820 */ /* 0x000fe20000400000 */
[----:B--2---:R-:W-:Y:S01]  /*03f0*/  FADD R2, -R2, R4 ;  /* 0x0000000402027221 */ /* 0x004fe20000000100 */
[----:B0-----:R-:W-:Y:S01]  /*0400*/  FMUL R11, R14, R11 ;  /* 0x0000000b0e0b7220 */ /* 0x001fe20000400000 */
[----:B------:R-:W-:Y:S01]  /*0410*/  FADD R3, -R3, R5 ;  /* 0x0000000503037221 */ /* 0x000fe20000000100 */
[----:B------:R-:W-:Y:S01]  /*0420*/  LOP3.LUT R4, R7, 0xf8, RZ, 0xc0, !PT ;  /* 0x000000f807047812 */ /* 0x000fe200078ec0ff */
[----:B-1----:R-:W-:Y:S01]  /*0430*/  FMUL R10, R15, R10 ;  /* 0x0000000a0f0a7220 */ /* 0x002fe20000400000 */
[----:B------:R-:W-:-:S03]  /*0440*/  FMUL R11, R2, R11 ;  /* 0x0000000b020b7220 */ /* 0x000fc60000400000 */
[----:B------:R-:W-:Y:S01]  /*0450*/  FMUL R10, R3, R10 ;  /* 0x0000000a030a7220 */ /* 0x000fe20000400000 */
[----:B------:R-:W-:Y:S01]  /*0460*/  LOP3.LUT R0, R0, 0xf8, R7, 0xf8, !PT ;  /* 0x000000f800007812 */ /* 0x000fe200078ef807 */
[----:B----4-:R-:W-:Y:S01]  /*0470*/  FFMA R11, R11, R22, R8 ;  /* 0x000000160b0b7223 */ /* 0x010fe20000000008 */
[----:B------:R-:W-:Y:S01]  /*0480*/  LEA R17, R4, UR4, 0x1 ;  /* 0x0000000404117c11 */ /* 0x000fe2000f8e08ff */
[----:B------:R-:W-:Y:S01]  /*0490*/  FFMA R10, R10, R23, R9 ;  /* 0x000000170a0a7223 */ /* 0x000fe20000000009 */
[----:B------:R-:W-:Y:S01]  /*04a0*/  SHF.R.U32.HI R6, RZ, 0x1, R18 ;  /* 0x00000001ff067819 */ /* 0x000fe20000011612 */
[----:B---3--:R-:W-:Y:S02]  /*04b0*/  FADD R11, R11, R12 ;  /* 0x0000000c0b0b7221 */ /* 0x008fe40000000000 */
[----:B------:R-:W-:Y:S02]  /*04c0*/  IMAD R0, R0, 0x4, R17 ;  /* 0x0000000400007824 */ /* 0x000fe400078e0211 */
[----:B------:R-:W-:Y:S01]  /*04d0*/  FADD R10, R10, R13 ;  /* 0x0000000d0a0a7221 */ /* 0x000fe20000000000 */
[----:B------:R-:W-:-:S02]  /*04e0*/  SGXT.U32 R6, R6, 0x6 ;  /* 0x000000060606781a */ /* 0x000fc40000000000 */
[----:B------:R0:W-:Y:S04]  /*04f0*/  STS [R0], R11 ;  /* 0x0000000b00007388 */ /* 0x0001e80000000800 */
[----:B------:R0:W-:Y:S01]  /*0500*/  STS [R0+0x18], R10 ;  /* 0x0000180a00007388 */ /* 0x0001e20000000800 */
[----:B------:R-:W-:-:S04]  /*0510*/  LOP3.LUT R6, R25, R6, RZ, 0xfc, !PT ;  /* 0x0000000619067212 */ /* 0x000fc800078efcff */
[----:B------:R-:W-:Y:S01]  /*0520*/  VIMNMX R2, R6, R19, !PT ;  /* 0x0000001306027248 */ /* 0x000fe20007fe0100 */
[----:B------:R-:W-:Y:S03]  /*0530*/  BAR.SYNC.DEFER_BLOCKING 0x0 ;  /* 0x0000000000007b1d */ /* 0x000fe60000010000 */
[----:B------:R-:W-:Y:S02]  /*0540*/  ISETP.GE.AND P0, PT, R2, 0x40, PT ;  /* 0x000000400200780c */ /* 0x000fe40003f06270 */
[----:B------:R-:W-:Y:S02]  /*0550*/  LOP3.LUT R18, R18, 0x7e, RZ, 0xc0, !PT ;  /* 0x0000007e12127812 */ /* 0x000fe400078ec0ff */
[----:B------:R-:W-:Y:S02]  /*0560*/  LOP3.LUT R7, R7, 0x3f8, RZ, 0xc0, !PT ;  /* 0x000003f807077812 */ /* 0x000fe400078ec0ff */
[----:B------:R-:W-:-:S04]  /*0570*/  LEA R18, R18, UR4, 0x2 ;  /* 0x0000000412127c11 */ /* 0x000fc8000f8e10ff */
[----:B------:R-:W-:-:S03]  /*0580*/  IADD3 R7, R18, R7, RZ ;  /* 0x0000000712077210 */ /* 0x000fc60007ffe0ff */
[----:B0-----:R-:W-:Y:S05]  /*0590*/  @P0 EXIT ;  /* 0x000000000000094d */ /* 0x001fea0003800000 */
[----:B------:R-:W0:Y:S01]  /*05a0*/  LDS.64 R8, [R7] ;  /* 0x0000000007087984 */ /* 0x000e220000000a00 */
[----:B------:R-:W-:Y:S01]  /*05b0*/  SHF.R.S32.HI R0, RZ, 0x1f, R19 ;  /* 0x0000001fff007819 */ /* 0x000fe20000011413 */
[----:B------:R-:W1:Y:S03]  /*05c0*/  LDC.64 R2, c[0x0][0x240] ;  /* 0x00009000ff027b82 */ /* 0x000e660000000a00 */
[----:B------:R-:W-:-:S04]  /*05d0*/  LEA.HI R0, R0, R19, RZ, 0x4 ;  /* 0x0000001300007211 */ /* 0x000fc800078f20ff */
[C---:B------:R-:W-:Y:S01]  /*05e0*/  LOP3.LUT R4, R0.reuse, 0xfffffff0, RZ, 0xc0, !PT ;  /* 0xfffffff000047812 */ /* 0x040fe200078ec0ff */
[----:B------:R-:W-:-:S04]  /*05f0*/  IMAD.SHL.U32 R0, R0, 0x40, RZ ;  /* 0x0000004000007824 */ /* 0x000fc800078e00ff */
[----:B------:R-:W-:Y:S01]  /*0600*/  IMAD.IADD R19, R19, 0x1, -R4 ;  /* 0x0000000113137824 */ /* 0x000fe200078e0a04 */
[----:B------:R-:W-:-:S04]  /*0610*/  LOP3.LUT R0, R0, 0xfffffc00, RZ, 0xc0, !PT ;  /* 0xfffffc0000007812 */ /* 0x000fc800078ec0ff */
[----:B------:R-:W-:-:S05]  /*0620*/  LEA R19, R6, R19, 0x4 ;  /* 0x0000001306137211 */ /* 0x000fca00078e20ff */
[----:B------:R-:W-:-:S04]  /*0630*/  IMAD.IADD R19, R19, 0x1, R0 ;  /* 0x0000000113137824 */ /* 0x000fc800078e0200 */
[----:B-1----:R-:W-:-:S05]  /*0640*/  IMAD.WIDE R2, R19, 0x4, R2 ;  /* 0x0000000413027825 */ /* 0x002fca00078e0202 */
[----:B0-----:R-:W-:Y:S01]  /*0650*/  STG.E.64 desc[UR6][R2.64], R8 ;  /* 0x0000000802007986 */ /* 0x001fe2000c101b06 */
[----:B------:R-:W-:Y:S05]  /*0660*/  EXIT ;  /* 0x000000000000794d */ /* 0x000fea0003800000 */
.L_x_0:
[----:B------:R-:W-:-:S00]  /*0670*/  BRA `(.L_x_0) ;  /* 0xfffffffc00fc7947 */ /* 0x000fc0000383ffff */
[----:B------:R-:W-:-:S00]  /*0680*/  NOP ;  /* 0x0000000000007918 */ /* 0x000fc00000000000 */
[----:B------:R-:W-:-:S00]  /*0690*/  NOP ;  /* 0x0000000000007918 */ /* 0x000fc00000000000 */
[----:B------:R-:W-:-:S00]  /*06a0*/  NOP ;  /* 0x0000000000007918 */ /* 0x000fc00000000000 */
[----:B------:R-:W-:-:S00]  /*06b0*/  NOP ;  /* 0x0000000000007918 */ /* 0x000fc00000000000 */
[----:B------:R-:W-:-:S00]  /*06c0*/  NOP ;  /* 0x0000000000007918 */ /* 0x000fc00000000000 */
[----:B------:R-:W-:-:S00]  /*06d0*/  NOP ;  /* 0x0000000000007918 */ /* 0x000fc00000000000 */
[----:B------:R-:W-:-:S00]  /*06e0*/  NOP ;  /* 0x0000000000007918 */ /* 0x000fc00000000000 */
[----:B------:R-:W-:-:S00]  /*06f0*/  NOP ;  /* 0x0000000000007918 */ /* 0x000fc00000000000 */
.L_x_1:


//--------------------- .nv.global.init           --------------------------
	.section	.nv.global.init,"aw",@progbits
.nv.global.init:
	.type		_$_str,@object
	.size		_$_str,(_$_str_$_2 - _$_str)
_$_str:
        /*0000*/ 	.byte	0x5f, 0x5f, 0x43, 0x55, 0x44, 0x41, 0x5f, 0x46, 0x54, 0x5a, 0x00
	.type		_$_str_$_2,@object
	.size		_$_str_$_2,(.L_1 - _$_str_$_2)
_$_str_$_2:
        /*000b*/ 	.byte	0x5f, 0x5f, 0x43, 0x55, 0x44, 0x41, 0x5f, 0x50, 0x52, 0x45, 0x43, 0x5f, 0x53, 0x51, 0x52, 0x54
        /*001b*/ 	.byte	0x00
.L_1:


//--------------------- .nv.shared.triton_poi_fused__native_batch_norm_legit_no_training_add_16 --------------------------
	.section	.nv.shared.triton_poi_fused__native_batch_norm_legit_no_training_add_16,"aw",@nobits
	.sectionflags	@""
	.align	16
	.zero		1024


//--------------------- .nv.constant0.triton_poi_fused__native_batch_norm_legit_no_training_add_16 --------------------------
	.section	.nv.constant0.triton_poi_fused__native_batch_norm_legit_no_training_add_16,"a",@progbits
	.sectionflags	@""
	.align	4
.nv.constant0.triton_poi_fused__native_batch_norm_legit_no_training_add_16:
	.zero		592
